	.headerflags	@"EF_CUDA_TEXMODE_UNIFIED EF_CUDA_64BIT_ADDRESS EF_CUDA_ACCELERATORS EF_CUDA_SM90 EF_CUDA_VIRTUAL_SM(EF_CUDA_SM90)"
	.elftype	@"ET_EXEC"


//--------------------- .nv.info                  --------------------------
	.section	.nv.info,"",@"SHT_CUDA_INFO"
	.align	4


	//----- nvinfo : EIATTR_REGCOUNT
	.align		4
        /*0000*/ 	.byte	0x04, 0x2f
        /*0002*/ 	.short	(.L_1 - .L_0)
	.align		4
.L_0:
        /*0004*/ 	.word	index@(triton_poi_fused__unsafe_index_add_mul_relu_sub_52)
        /*0008*/ 	.word	0x00000017


	//----- nvinfo : EIATTR_MIN_STACK_SIZE
	.align		4
.L_1:
        /*000c*/ 	.byte	0x04, 0x12
        /*000e*/ 	.short	(.L_3 - .L_2)
	.align		4
.L_2:
        /*0010*/ 	.word	index@(triton_poi_fused__unsafe_index_add_mul_relu_sub_52)
        /*0014*/ 	.word	0x00000000


	//----- nvinfo : EIATTR_FRAME_SIZE
	.align		4
.L_3:
        /*0018*/ 	.byte	0x04, 0x11
        /*001a*/ 	.short	(.L_5 - .L_4)
	.align		4
.L_4:
        /*001c*/ 	.word	index@(triton_poi_fused__unsafe_index_add_mul_relu_sub_52)
        /*0020*/ 	.word	0x00000000


	//----- nvinfo : EIATTR_MIN_STACK_SIZE
	.align		4
.L_5:
        /*0024*/ 	.byte	0x04, 0x12
        /*0026*/ 	.short	(.L_7 - .L_6)
	.align		4
.L_6:
        /*0028*/ 	.word	index@(triton_poi_fused__unsafe_index_add_mul_relu_sub_52)
        /*002c*/ 	.word	0x00000000
.L_7:


//--------------------- .nv.info.triton_poi_fused__unsafe_index_add_mul_relu_sub_52 --------------------------
	.section	.nv.info.triton_poi_fused__unsafe_index_add_mul_relu_sub_52,"",@"SHT_CUDA_INFO"
	.sectionflags	@""
	.align	4


	//----- nvinfo : EIATTR_CUDA_API_VERSION
	.align		4
        /*0000*/ 	.byte	0x04, 0x37
        /*0002*/ 	.short	(.L_9 - .L_8)
.L_8:
        /*0004*/ 	.word	0x0000007c


	//----- nvinfo : EIATTR_KPARAM_INFO
	.align		4
.L_9:
        /*0008*/ 	.byte	0x04, 0x17
        /*000a*/ 	.short	(.L_11 - .L_10)
.L_10:
        /*000c*/ 	.word	0x00000000
        /*0010*/ 	.short	0x0006
        /*0012*/ 	.short	0x0030
        /*0014*/ 	.byte	0x00, 0xf0, 0x11, 0x00


	//----- nvinfo : EIATTR_KPARAM_INFO
	.align		4
.L_11:
        /*0018*/ 	.byte	0x04, 0x17
        /*001a*/ 	.short	(.L_13 - .L_12)
.L_12:
        /*001c*/ 	.word	0x00000000
        /*0020*/ 	.short	0x0005
        /*0022*/ 	.short	0x0028
        /*0024*/ 	.byte	0x00, 0xf4, 0x21, 0x00


	//----- nvinfo : EIATTR_KPARAM_INFO
	.align		4
.L_13:
        /*0028*/ 	.byte	0x04, 0x17
        /*002a*/ 	.short	(.L_15 - .L_14)
.L_14:
        /*002c*/ 	.word	0x00000000
        /*0030*/ 	.short	0x0004
        /*0032*/ 	.short	0x0020
        /*0034*/ 	.byte	0x00, 0xf4, 0x21, 0x00


	//----- nvinfo : EIATTR_KPARAM_INFO
	.align		4
.L_15:
        /*0038*/ 	.byte	0x04, 0x17
        /*003a*/ 	.short	(.L_17 - .L_16)
.L_16:
        /*003c*/ 	.word	0x00000000
        /*0040*/ 	.short	0x0003
        /*0042*/ 	.short	0x0018
        /*0044*/ 	.byte	0x00, 0xf4, 0x21, 0x00


	//----- nvinfo : EIATTR_KPARAM_INFO
	.align		4
.L_17:
        /*0048*/ 	.byte	0x04, 0x17
        /*004a*/ 	.short	(.L_19 - .L_18)
.L_18:
        /*004c*/ 	.word	0x00000000
        /*0050*/ 	.short	0x0002
        /*0052*/ 	.short	0x0010
        /*0054*/ 	.byte	0x00, 0xf4, 0x21, 0x00


	//----- nvinfo : EIATTR_KPARAM_INFO
	.align		4
.L_19:
        /*0058*/ 	.byte	0x04, 0x17
        /*005a*/ 	.short	(.L_21 - .L_20)
.L_20:
        /*005c*/ 	.word	0x00000000
        /*0060*/ 	.short	0x0001
        /*0062*/ 	.short	0x0008
        /*0064*/ 	.byte	0x00, 0xf4, 0x21, 0x00


	//----- nvinfo : EIATTR_KPARAM_INFO
	.align		4
.L_21:
        /*0068*/ 	.byte	0x04, 0x17
        /*006a*/ 	.short	(.L_23 - .L_22)
.L_22:
        /*006c*/ 	.word	0x00000000
        /*0070*/ 	.short	0x0000
        /*0072*/ 	.short	0x0000
        /*0074*/ 	.byte	0x00, 0xf4, 0x21, 0x00


	//----- nvinfo : EIATTR_SPARSE_MMA_MASK
	.align		4
.L_23:
        /*0078*/ 	.byte	0x03, 0x50
        /*007a*/ 	.short	0x0000


	//----- nvinfo : EIATTR_MAXREG_COUNT
	.align		4
        /*007c*/ 	.byte	0x03, 0x1b
        /*007e*/ 	.short	0x00ff


	//----- nvinfo : EIATTR_EXIT_INSTR_OFFSETS
	.align		4
        /*0080*/ 	.byte	0x04, 0x1c
        /*0082*/ 	.short	(.L_25 - .L_24)


	//   ....[0]....
.L_24:
        /*0084*/ 	.word	0x00000560


	//----- nvinfo : EIATTR_REQNTID
	.align		4
.L_25:
        /*0088*/ 	.byte	0x04, 0x10
        /*008a*/ 	.short	(.L_27 - .L_26)
.L_26:
        /*008c*/ 	.word	0x00000080
        /*0090*/ 	.word	0x00000001
        /*0094*/ 	.word	0x00000001


	//----- nvinfo : EIATTR_CBANK_PARAM_SIZE
	.align		4
.L_27:
        /*0098*/ 	.byte	0x03, 0x19
        /*009a*/ 	.short	0x0034


	//----- nvinfo : EIATTR_PARAM_CBANK
	.align		4
        /*009c*/ 	.byte	0x04, 0x0a
        /*009e*/ 	.short	(.L_29 - .L_28)
	.align		4
.L_28:
        /*00a0*/ 	.word	index@(.nv.constant0.triton_poi_fused__unsafe_index_add_mul_relu_sub_52)
        /*00a4*/ 	.short	0x0210
        /*00a6*/ 	.short	0x0034


	//----- nvinfo : EIATTR_SW_WAR
	.align		4
.L_29:
        /*00a8*/ 	.byte	0x04, 0x36
        /*00aa*/ 	.short	(.L_31 - .L_30)
.L_30:
        /*00ac*/ 	.word	0x00000008
.L_31:


//--------------------- .nv.callgraph             --------------------------
	.section	.nv.callgraph,"",@"SHT_CUDA_CALLGRAPH"
	.align	4
	.sectionentsize	8
	.align		4
        /*0000*/ 	.word	0x00000000
	.align		4
        /*0004*/ 	.word	0xffffffff
	.align		4
        /*0008*/ 	.word	0x00000000
	.align		4
        /*000c*/ 	.word	0xfffffffe
	.align		4
        /*0010*/ 	.word	0x00000000
	.align		4
        /*0014*/ 	.word	0xfffffffd
	.align		4
        /*0018*/ 	.word	0x00000000
	.align		4
        /*001c*/ 	.word	0xfffffffc


//--------------------- .text.triton_poi_fused__unsafe_index_add_mul_relu_sub_52 --------------------------
	.section	.text.triton_poi_fused__unsafe_index_add_mul_relu_sub_52,"ax",@progbits
	.align	128
        .global         triton_poi_fused__unsafe_index_add_mul_relu_sub_52
        .type           triton_poi_fused__unsafe_index_add_mul_relu_sub_52,@function
        .size           triton_poi_fused__unsafe_index_add_mul_relu_sub_52,(.L_x_1 - triton_poi_fused__unsafe_index_add_mul_relu_sub_52)
        .other          triton_poi_fused__unsafe_index_add_mul_relu_sub_52,@"STO_CUDA_ENTRY STV_DEFAULT"
triton_poi_fused__unsafe_index_add_mul_relu_sub_52:
.text.triton_poi_fused__unsafe_index_add_mul_relu_sub_52:
[----:B------:R-:W-:Y:S01]  /*0000*/  LDC R1, c[0x0][0x28] ;  /* 0x00000a00ff017b82 */ /* 0x000fe20000000800 */
[----:B------:R-:W1:Y:S07]  /*0010*/  S2R R0, SR_TID.X ;  /* 0x0000000000007919 */ /* 0x000e6e0000002100 */
[----:B------:R-:W2:Y:S01]  /*0020*/  LDC.64 R14, c[0x0][0x210] ;  /* 0x00008400ff0e7b82 */ /* 0x000ea20000000a00 */
[----:B------:R-:W-:Y:S01]  /*0030*/  ULDC.64 UR4, c[0x0][0x208] ;  /* 0x0000820000047ab9 */ /* 0x000fe20000000a00 */
[----:B------:R-:W-:Y:S01]  /*0040*/  ULDC.64 UR6, c[0x0][0x220] ;  /* 0x0000880000067ab9 */ /* 0x000fe20000000a00 */
[----:B------:R-:W3:Y:S05]  /*0050*/  S2R R3, SR_CTAID.X ;  /* 0x0000000000037919 */ /* 0x000eea0000002500 */
[----:B------:R-:W4:Y:S01]  /*0060*/  LDC.64 R8, c[0x0][0x218] ;  /* 0x00008600ff087b82 */ /* 0x000f220000000a00 */
[----:B-1----:R-:W-:-:S05]  /*0070*/  IMAD.SHL.U32 R0, R0, 0x2, RZ ;  /* 0x0000000200007824 */ /* 0x002fca00078e00ff */
[----:B------:R-:W-:-:S05]  /*0080*/  LOP3.LUT R0, R0, 0xfe, RZ, 0xc0, !PT ;  /* 0x000000fe00007812 */ /* 0x000fca00078ec0ff */
[----:B---3--:R-:W-:-:S05]  /*0090*/  IMAD R0, R3, 0x100, R0 ;  /* 0x0000010003007824 */ /* 0x008fca00078e0200 */
[----:B------:R-:W-:-:S04]  /*00a0*/  SHF.R.S32.HI R5, RZ, 0x1f, R0 ;  /* 0x0000001fff057819 */ /* 0x000fc80000011400 */
[----:B------:R-:W-:-:S04]  /*00b0*/  LEA.HI R2, R5, R0, RZ, 0x4 ;  /* 0x0000000005027211 */ /* 0x000fc800078f20ff */
[----:B------:R-:W-:-:S04]  /*00c0*/  SHF.R.S32.HI R4, RZ, 0x4, R2 ;  /* 0x00000004ff047819 */ /* 0x000fc80000011402 */
[----:B------:R-:W-:-:S04]  /*00d0*/  LEA.HI R5, R4, R4, RZ, 0x4 ;  /* 0x0000000404057211 */ /* 0x000fc800078f20ff */
[----:B------:R-:W-:-:S05]  /*00e0*/  LOP3.LUT R5, R5, 0xfffffff0, RZ, 0xc0, !PT ;  /* 0xfffffff005057812 */ /* 0x000fca00078ec0ff */
[----:B------:R-:W-:Y:S02]  /*00f0*/  IMAD.IADD R7, R4, 0x1, -R5 ;  /* 0x0000000104077824 */ /* 0x000fe400078e0a05 */
[----:B------:R-:W1:Y:S02]  /*0100*/  LDC.64 R4, c[0x0][0x228] ;  /* 0x00008a00ff047b82 */ /* 0x000e640000000a00 */
[----:B--2---:R-:W-:Y:S01]  /*0110*/  IMAD.WIDE R14, R7, 0x8, R14 ;  /* 0x00000008070e7825 */ /* 0x004fe200078e020e */
[----:B------:R-:W-:-:S05]  /*0120*/  LOP3.LUT R7, R2, 0xfffffff0, RZ, 0xc0, !PT ;  /* 0xfffffff002077812 */ /* 0x000fca00078ec0ff */
[----:B------:R-:W-:Y:S01]  /*0130*/  IMAD.IADD R12, R0, 0x1, -R7 ;  /* 0x00000001000c7824 */ /* 0x000fe200078e0a07 */
[----:B------:R-:W2:Y:S03]  /*0140*/  LDG.E.EL.64 R14, desc[UR4][R14.64] ;  /* 0x000000040e0e7981 */ /* 0x000ea6000c2e1b00 */
[----:B----4-:R-:W-:-:S06]  /*0150*/  IMAD.WIDE R8, R12, 0x8, R8 ;  /* 0x000000080c087825 */ /* 0x010fcc00078e0208 */
[----:B------:R-:W3:Y:S01]  /*0160*/  LDG.E.EL.128 R8, desc[UR4][R8.64] ;  /* 0x0000000408087981 */ /* 0x000ee2000c2e1d00 */
[----:B-1----:R-:W-:-:S06]  /*0170*/  IMAD.WIDE R4, R12, 0x8, R4 ;  /* 0x000000080c047825 */ /* 0x002fcc00078e0204 */
[----:B------:R-:W4:Y:S01]  /*0180*/  LDG.E.EL.128 R4, desc[UR4][R4.64] ;  /* 0x0000000404047981 */ /* 0x000f22000c2e1d00 */
[----:B------:R-:W-:-:S04]  /*0190*/  SHF.R.S32.HI R3, RZ, 0x17, R3 ;  /* 0x00000017ff037819 */ /* 0x000fc80000011403 */
[----:B------:R-:W-:Y:S02]  /*01a0*/  SGXT R3, R3, 0x1 ;  /* 0x000000010303781a */ /* 0x000fe40000000200 */
[----:B--2---:R-:W-:-:S04]  /*01b0*/  SHF.R.U32.HI R17, RZ, 0x1d, R15 ;  /* 0x0000001dff117819 */ /* 0x004fc8000001160f */
[----:B------:R-:W-:-:S04]  /*01c0*/  LOP3.LUT R17, R17, 0x4, RZ, 0xc0, !PT ;  /* 0x0000000411117812 */ /* 0x000fc800078ec0ff */
[----:B------:R-:W-:Y:S02]  /*01d0*/  IADD3 R17, P0, R14, R17, RZ ;  /* 0x000000110e117210 */ /* 0x000fe40007f1e0ff */
[C---:B---3--:R-:W-:Y:S02]  /*01e0*/  LEA R16, P1, R8.reuse, UR6, 0x2 ;  /* 0x0000000608107c11 */ /* 0x048fe4000f8210ff */
[----:B------:R-:W-:Y:S01]  /*01f0*/  SHF.R.U32.HI R2, RZ, 0x1b, R9 ;  /* 0x0000001bff027819 */ /* 0x000fe20000011609 */
[----:B------:R-:W-:Y:S01]  /*0200*/  IMAD.X R20, RZ, RZ, R15, P0 ;  /* 0x000000ffff147224 */ /* 0x000fe200000e060f */
[----:B------:R-:W-:Y:S01]  /*0210*/  LEA.HI.X R18, R8, UR7, R9, 0x2, P1 ;  /* 0x0000000708127c11 */ /* 0x000fe200088f1409 */
[----:B------:R-:W-:Y:S01]  /*0220*/  IMAD.SHL.U32 R9, R17, 0x10, RZ ;  /* 0x0000001011097824 */ /* 0x000fe200078e00ff */
[----:B------:R-:W-:Y:S02]  /*0230*/  SHF.R.U32.HI R8, RZ, 0x1b, R11 ;  /* 0x0000001bff087819 */ /* 0x000fe4000001160b */
[----:B------:R-:W-:-:S02]  /*0240*/  LEA R15, P0, R10, UR6, 0x2 ;  /* 0x000000060a0f7c11 */ /* 0x000fc4000f8010ff */
[----:B------:R-:W-:Y:S02]  /*0250*/  LOP3.LUT R2, R2, 0x10, RZ, 0xc0, !PT ;  /* 0x0000001002027812 */ /* 0x000fe400078ec0ff */
[----:B------:R-:W-:Y:S02]  /*0260*/  SHF.L.U64.HI R13, R17, 0x4, R20 ;  /* 0x00000004110d7819 */ /* 0x000fe40000010214 */
[----:B------:R-:W-:Y:S02]  /*0270*/  LOP3.LUT R8, R8, 0x10, RZ, 0xc0, !PT ;  /* 0x0000001008087812 */ /* 0x000fe400078ec0ff */
[----:B----4-:R-:W-:Y:S02]  /*0280*/  LEA R17, P4, R4, UR6, 0x2 ;  /* 0x0000000604117c11 */ /* 0x010fe4000f8810ff */
[----:B------:R-:W-:Y:S02]  /*0290*/  LEA.HI.X R14, R10, UR7, R11, 0x2, P0 ;  /* 0x000000070a0e7c11 */ /* 0x000fe400080f140b */
[----:B------:R-:W-:-:S02]  /*02a0*/  IADD3 R2, P0, P1, R9, R16, R2 ;  /* 0x0000001009027210 */ /* 0x000fc4000791e002 */
[----:B------:R-:W-:Y:S02]  /*02b0*/  IADD3 R8, P2, P3, R9, R15, R8 ;  /* 0x0000000f09087210 */ /* 0x000fe40007b5e008 */
[--C-:B------:R-:W-:Y:S02]  /*02c0*/  SHF.R.U32.HI R15, RZ, 0x1b, R5.reuse ;  /* 0x0000001bff0f7819 */ /* 0x100fe40000011605 */
[----:B------:R-:W-:Y:S02]  /*02d0*/  LEA.HI.X R16, R4, UR7, R5, 0x2, P4 ;  /* 0x0000000704107c11 */ /* 0x000fe4000a0f1405 */
[----:B------:R-:W-:Y:S02]  /*02e0*/  SHF.R.U32.HI R10, RZ, 0x1b, R7 ;  /* 0x0000001bff0a7819 */ /* 0x000fe40000011607 */
[----:B------:R-:W-:Y:S02]  /*02f0*/  LEA R11, P4, R6, UR6, 0x2 ;  /* 0x00000006060b7c11 */ /* 0x000fe4000f8810ff */
[----:B------:R-:W-:-:S02]  /*0300*/  LOP3.LUT R4, R15, 0x10, RZ, 0xc0, !PT ;  /* 0x000000100f047812 */ /* 0x000fc400078ec0ff */
[----:B------:R-:W-:Y:S02]  /*0310*/  LOP3.LUT R10, R10, 0x10, RZ, 0xc0, !PT ;  /* 0x000000100a0a7812 */ /* 0x000fe400078ec0ff */
[----:B------:R-:W-:Y:S02]  /*0320*/  LEA.HI R5, R3, R0, RZ, 0x8 ;  /* 0x0000000003057211 */ /* 0x000fe400078f40ff */
[----:B------:R-:W-:Y:S02]  /*0330*/  LEA.HI.X R20, R6, UR7, R7, 0x2, P4 ;  /* 0x0000000706147c11 */ /* 0x000fe4000a0f1407 */
[----:B------:R-:W1:Y:S01]  /*0340*/  LDC.64 R6, c[0x0][0x230] ;  /* 0x00008c00ff067b82 */ /* 0x000e620000000a00 */
[----:B------:R-:W-:Y:S02]  /*0350*/  IADD3.X R3, R13, R18, RZ, P0, P1 ;  /* 0x000000120d037210 */ /* 0x000fe400007e24ff */
[C---:B------:R-:W-:Y:S02]  /*0360*/  IADD3 R4, P4, P5, R9.reuse, R17, R4 ;  /* 0x0000001109047210 */ /* 0x040fe40007d9e004 */
[----:B------:R-:W-:-:S02]  /*0370*/  IADD3 R10, P0, P1, R9, R11, R10 ;  /* 0x0000000b090a7210 */ /* 0x000fc4000791e00a */
[----:B------:R-:W-:Y:S02]  /*0380*/  SHF.R.S32.HI R15, RZ, 0x8, R5 ;  /* 0x00000008ff0f7819 */ /* 0x000fe40000011405 */
[C---:B------:R-:W-:Y:S02]  /*0390*/  IADD3.X R9, R13.reuse, R14, RZ, P2, P3 ;  /* 0x0000000e0d097210 */ /* 0x040fe400017e64ff */
[----:B------:R-:W-:Y:S01]  /*03a0*/  IADD3.X R5, R13, R16, RZ, P4, P5 ;  /* 0x000000100d057210 */ /* 0x000fe200027ea4ff */
[----:B------:R-:W-:Y:S01]  /*03b0*/  IMAD.SHL.U32 R15, R15, 0x10, RZ ;  /* 0x000000100f0f7824 */ /* 0x000fe200078e00ff */
[----:B------:R-:W-:-:S03]  /*03c0*/  IADD3.X R11, R13, R20, RZ, P0, P1 ;  /* 0x000000140d0b7210 */ /* 0x000fc600007e24ff */
[----:B------:R-:W-:-:S04]  /*03d0*/  IMAD.WIDE R2, R15, 0x4, R2 ;  /* 0x000000040f027825 */ /* 0x000fc800078e0202 */
[C---:B------:R-:W-:Y:S02]  /*03e0*/  IMAD.WIDE R8, R15.reuse, 0x4, R8 ;  /* 0x000000040f087825 */ /* 0x040fe400078e0208 */
[----:B------:R-:W2:Y:S02]  /*03f0*/  LDG.E.EL R2, desc[UR4][R2.64] ;  /* 0x0000000402027981 */ /* 0x000ea4000c2e1900 */
[C---:B------:R-:W-:Y:S02]  /*0400*/  IMAD.WIDE R4, R15.reuse, 0x4, R4 ;  /* 0x000000040f047825 */ /* 0x040fe400078e0204 */
[----:B------:R-:W3:Y:S02]  /*0410*/  LDG.E.EL R8, desc[UR4][R8.64] ;  /* 0x0000000408087981 */ /* 0x000ee4000c2e1900 */
[----:B------:R-:W-:Y:S02]  /*0420*/  IMAD.WIDE R10, R15, 0x4, R10 ;  /* 0x000000040f0a7825 */ /* 0x000fe400078e020a */
[----:B------:R-:W4:Y:S04]  /*0430*/  LDG.E.EL R4, desc[UR4][R4.64] ;  /* 0x0000000404047981 */ /* 0x000f28000c2e1900 */
[----:B------:R-:W5:Y:S01]  /*0440*/  LDG.E.EL R10, desc[UR4][R10.64] ;  /* 0x000000040a0a7981 */ /* 0x000f62000c2e1900 */
[----:B-1----:R-:W-:-:S02]  /*0450*/  IMAD.WIDE R6, R12, 0x4, R6 ;  /* 0x000000040c067825 */ /* 0x002fc400078e0206 */
[----:B------:R-:W1:Y:S04]  /*0460*/  LDC.64 R12, c[0x0][0x238] ;  /* 0x00008e00ff0c7b82 */ /* 0x000e680000000a00 */
[----:B------:R-:W5:Y:S01]  /*0470*/  LDG.E.EL.64 R6, desc[UR4][R6.64] ;  /* 0x0000000406067981 */ /* 0x000f62000c2e1b00 */
[----:B--2---:R-:W-:Y:S02]  /*0480*/  FSETP.GEU.AND P0, PT, R2, RZ, PT ;  /* 0x000000ff0200720b */ /* 0x004fe40003f0e000 */
[----:B---3--:R-:W-:Y:S02]  /*0490*/  FSETP.GEU.AND P1, PT, R8, RZ, PT ;  /* 0x000000ff0800720b */ /* 0x008fe40003f2e000 */
[----:B----4-:R-:W-:Y:S02]  /*04a0*/  FSETP.GEU.AND P2, PT, R4, RZ, PT ;  /* 0x000000ff0400720b */ /* 0x010fe40003f4e000 */
[----:B-----5:R-:W-:-:S02]  /*04b0*/  FSETP.GEU.AND P3, PT, R10, RZ, PT ;  /* 0x000000ff0a00720b */ /* 0x020fc40003f6e000 */
[----:B------:R-:W-:Y:S02]  /*04c0*/  FSEL R15, R2, RZ, P0 ;  /* 0x000000ff020f7208 */ /* 0x000fe40000000000 */
[----:B------:R-:W-:Y:S02]  /*04d0*/  FSEL R8, R8, RZ, P1 ;  /* 0x000000ff08087208 */ /* 0x000fe40000800000 */
[----:B------:R-:W-:Y:S02]  /*04e0*/  FSEL R4, R4, RZ, P2 ;  /* 0x000000ff04047208 */ /* 0x000fe40001000000 */
[----:B------:R-:W-:-:S03]  /*04f0*/  FSEL R3, R10, RZ, P3 ;  /* 0x000000ff0a037208 */ /* 0x000fc60001800000 */
[----:B------:R-:W-:Y:S02]  /*0500*/  FADD R4, -R15, R4 ;  /* 0x000000040f047221 */ /* 0x000fe40000000100 */
[----:B------:R-:W-:Y:S01]  /*0510*/  FADD R5, -R8, R3 ;  /* 0x0000000308057221 */ /* 0x000fe20000000100 */
[----:B-1----:R-:W-:-:S04]  /*0520*/  IMAD.WIDE R2, R0, 0x4, R12 ;  /* 0x0000000400027825 */ /* 0x002fc800078e020c */
[----:B------:R-:W-:Y:S01]  /*0530*/  FFMA R4, R6, R4, R15 ;  /* 0x0000000406047223 */ /* 0x000fe2000000000f */
[----:B------:R-:W-:-:S05]  /*0540*/  FFMA R5, R7, R5, R8 ;  /* 0x0000000507057223 */ /* 0x000fca0000000008 */
[----:B------:R-:W-:Y:S01]  /*0550*/  STG.E.64 desc[UR4][R2.64], R4 ;  /* 0x0000000402007986 */ /* 0x000fe2000c101b04 */
[----:B------:R-:W-:Y:S05]  /*0560*/  EXIT ;  /* 0x000000000000794d */ /* 0x000fea0003800000 */
.L_x_0:
[----:B------:R-:W-:-:S00]  /*0570*/  BRA `(.L_x_0) ;  /* 0xfffffffc00fc7947 */ /* 0x000fc0000383ffff */
[----:B------:R-:W-:-:S00]  /*0580*/  NOP ;  /* 0x0000000000007918 */ /* 0x000fc00000000000 */
[----:B------:R-:W-:-:S00]  /*0590*/  NOP ;  /* 0x0000000000007918 */ /* 0x000fc00000000000 */
[----:B------:R-:W-:-:S00]  /*05a0*/  NOP ;  /* 0x0000000000007918 */ /* 0x000fc00000000000 */
[----:B------:R-:W-:-:S00]  /*05b0*/  NOP ;  /* 0x0000000000007918 */ /* 0x000fc00000000000 */
[----:B------:R-:W-:-:S00]  /*05c0*/  NOP ;  /* 0x0000000000007918 */ /* 0x000fc00000000000 */
[----:B------:R-:W-:-:S00]  /*05d0*/  NOP ;  /* 0x0000000000007918 */ /* 0x000fc00000000000 */
[----:B------:R-:W-:-:S00]  /*05e0*/  NOP ;  /* 0x0000000000007918 */ /* 0x000fc00000000000 */
[----:B------:R-:W-:-:S00]  /*05f0*/  NOP ;  /* 0x0000000000007918 */ /* 0x000fc00000000000 */
.L_x_1:


//--------------------- .nv.constant0.triton_poi_fused__unsafe_index_add_mul_relu_sub_52 --------------------------
	.section	.nv.constant0.triton_poi_fused__unsafe_index_add_mul_relu_sub_52,"a",@progbits
	.sectionflags	@""
	.align	4
.nv.constant0.triton_poi_fused__unsafe_index_add_mul_relu_sub_52:
	.zero		580
